//
// Generated by NVIDIA NVVM Compiler
//
// Compiler Build ID: CL-36424714
// Cuda compilation tools, release 13.0, V13.0.88
// Based on NVVM 20.0.0
//

.version 9.0
.target sm_100
.address_size 64

	// .globl	_Z12helloFromGPUv
.extern .func  (.param .b32 func_retval0) vprintf
(
	.param .b64 vprintf_param_0,
	.param .b64 vprintf_param_1
)
;
// _ZZ12helloFromGPUvE5aTile has been demoted
// _ZZ12singleMatrixvE9shareData has been demoted
.global .align 1 .b8 $str[5] = {37, 100, 32, 10};
.global .align 1 .b8 $str$1[4] = {37, 117, 10};

.visible .entry _Z12helloFromGPUv()
{
	.local .align 8 .b8 	__local_depot0[8];
	.reg .b64 	%SP;
	.reg .b64 	%SPL;
	.reg .pred 	%p<3>;
	.reg .b32 	%r<157>;
	.reg .b64 	%rd<5>;
	// demoted variable
	.shared .align 4 .b8 _ZZ12helloFromGPUvE5aTile[512];
	mov.u64 	%SPL, __local_depot0;
	cvta.local.u64 	%SP, %SPL;
	mov.u32 	%r6, %tid.x;
	mov.u32 	%r7, %ntid.x;
	mov.u32 	%r8, %tid.y;
	mad.lo.s32 	%r1, %r7, %r8, %r6;
	setp.ne.s32 	%p1, %r1, 0;
	@%p1 bra 	$L__BB0_2;
	mov.b32 	%r9, 0;
	st.shared.u32 	[_ZZ12helloFromGPUvE5aTile], %r9;
	mov.b32 	%r10, 1;
	st.shared.u32 	[_ZZ12helloFromGPUvE5aTile+4], %r10;
	mov.b32 	%r11, 2;
	st.shared.u32 	[_ZZ12helloFromGPUvE5aTile+8], %r11;
	mov.b32 	%r12, 3;
	st.shared.u32 	[_ZZ12helloFromGPUvE5aTile+12], %r12;
	mov.b32 	%r13, 4;
	st.shared.u32 	[_ZZ12helloFromGPUvE5aTile+16], %r13;
	mov.b32 	%r14, 5;
	st.shared.u32 	[_ZZ12helloFromGPUvE5aTile+20], %r14;
	mov.b32 	%r15, 6;
	st.shared.u32 	[_ZZ12helloFromGPUvE5aTile+24], %r15;
	mov.b32 	%r16, 7;
	st.shared.u32 	[_ZZ12helloFromGPUvE5aTile+28], %r16;
	mov.b32 	%r17, 8;
	st.shared.u32 	[_ZZ12helloFromGPUvE5aTile+32], %r17;
	mov.b32 	%r18, 9;
	st.shared.u32 	[_ZZ12helloFromGPUvE5aTile+36], %r18;
	mov.b32 	%r19, 10;
	st.shared.u32 	[_ZZ12helloFromGPUvE5aTile+40], %r19;
	mov.b32 	%r20, 11;
	st.shared.u32 	[_ZZ12helloFromGPUvE5aTile+44], %r20;
	mov.b32 	%r21, 12;
	st.shared.u32 	[_ZZ12helloFromGPUvE5aTile+48], %r21;
	mov.b32 	%r22, 13;
	st.shared.u32 	[_ZZ12helloFromGPUvE5aTile+52], %r22;
	mov.b32 	%r23, 14;
	st.shared.u32 	[_ZZ12helloFromGPUvE5aTile+56], %r23;
	mov.b32 	%r24, 15;
	st.shared.u32 	[_ZZ12helloFromGPUvE5aTile+60], %r24;
	mov.b32 	%r25, 16;
	st.shared.u32 	[_ZZ12helloFromGPUvE5aTile+64], %r25;
	mov.b32 	%r26, 17;
	st.shared.u32 	[_ZZ12helloFromGPUvE5aTile+68], %r26;
	mov.b32 	%r27, 18;
	st.shared.u32 	[_ZZ12helloFromGPUvE5aTile+72], %r27;
	mov.b32 	%r28, 19;
	st.shared.u32 	[_ZZ12helloFromGPUvE5aTile+76], %r28;
	mov.b32 	%r29, 20;
	st.shared.u32 	[_ZZ12helloFromGPUvE5aTile+80], %r29;
	mov.b32 	%r30, 21;
	st.shared.u32 	[_ZZ12helloFromGPUvE5aTile+84], %r30;
	mov.b32 	%r31, 22;
	st.shared.u32 	[_ZZ12helloFromGPUvE5aTile+88], %r31;
	mov.b32 	%r32, 23;
	st.shared.u32 	[_ZZ12helloFromGPUvE5aTile+92], %r32;
	mov.b32 	%r33, 24;
	st.shared.u32 	[_ZZ12helloFromGPUvE5aTile+96], %r33;
	mov.b32 	%r34, 25;
	st.shared.u32 	[_ZZ12helloFromGPUvE5aTile+100], %r34;
	mov.b32 	%r35, 26;
	st.shared.u32 	[_ZZ12helloFromGPUvE5aTile+104], %r35;
	mov.b32 	%r36, 27;
	st.shared.u32 	[_ZZ12helloFromGPUvE5aTile+108], %r36;
	mov.b32 	%r37, 28;
	st.shared.u32 	[_ZZ12helloFromGPUvE5aTile+112], %r37;
	mov.b32 	%r38, 29;
	st.shared.u32 	[_ZZ12helloFromGPUvE5aTile+116], %r38;
	mov.b32 	%r39, 30;
	st.shared.u32 	[_ZZ12helloFromGPUvE5aTile+120], %r39;
	mov.b32 	%r40, 31;
	st.shared.u32 	[_ZZ12helloFromGPUvE5aTile+124], %r40;
	mov.b32 	%r41, 32;
	st.shared.u32 	[_ZZ12helloFromGPUvE5aTile+128], %r41;
	mov.b32 	%r42, 33;
	st.shared.u32 	[_ZZ12helloFromGPUvE5aTile+132], %r42;
	mov.b32 	%r43, 34;
	st.shared.u32 	[_ZZ12helloFromGPUvE5aTile+136], %r43;
	mov.b32 	%r44, 35;
	st.shared.u32 	[_ZZ12helloFromGPUvE5aTile+140], %r44;
	mov.b32 	%r45, 36;
	st.shared.u32 	[_ZZ12helloFromGPUvE5aTile+144], %r45;
	mov.b32 	%r46, 37;
	st.shared.u32 	[_ZZ12helloFromGPUvE5aTile+148], %r46;
	mov.b32 	%r47, 38;
	st.shared.u32 	[_ZZ12helloFromGPUvE5aTile+152], %r47;
	mov.b32 	%r48, 39;
	st.shared.u32 	[_ZZ12helloFromGPUvE5aTile+156], %r48;
	mov.b32 	%r49, 40;
	st.shared.u32 	[_ZZ12helloFromGPUvE5aTile+160], %r49;
	mov.b32 	%r50, 41;
	st.shared.u32 	[_ZZ12helloFromGPUvE5aTile+164], %r50;
	mov.b32 	%r51, 42;
	st.shared.u32 	[_ZZ12helloFromGPUvE5aTile+168], %r51;
	mov.b32 	%r52, 43;
	st.shared.u32 	[_ZZ12helloFromGPUvE5aTile+172], %r52;
	mov.b32 	%r53, 44;
	st.shared.u32 	[_ZZ12helloFromGPUvE5aTile+176], %r53;
	mov.b32 	%r54, 45;
	st.shared.u32 	[_ZZ12helloFromGPUvE5aTile+180], %r54;
	mov.b32 	%r55, 46;
	st.shared.u32 	[_ZZ12helloFromGPUvE5aTile+184], %r55;
	mov.b32 	%r56, 47;
	st.shared.u32 	[_ZZ12helloFromGPUvE5aTile+188], %r56;
	mov.b32 	%r57, 48;
	st.shared.u32 	[_ZZ12helloFromGPUvE5aTile+192], %r57;
	mov.b32 	%r58, 49;
	st.shared.u32 	[_ZZ12helloFromGPUvE5aTile+196], %r58;
	mov.b32 	%r59, 50;
	st.shared.u32 	[_ZZ12helloFromGPUvE5aTile+200], %r59;
	mov.b32 	%r60, 51;
	st.shared.u32 	[_ZZ12helloFromGPUvE5aTile+204], %r60;
	mov.b32 	%r61, 52;
	st.shared.u32 	[_ZZ12helloFromGPUvE5aTile+208], %r61;
	mov.b32 	%r62, 53;
	st.shared.u32 	[_ZZ12helloFromGPUvE5aTile+212], %r62;
	mov.b32 	%r63, 54;
	st.shared.u32 	[_ZZ12helloFromGPUvE5aTile+216], %r63;
	mov.b32 	%r64, 55;
	st.shared.u32 	[_ZZ12helloFromGPUvE5aTile+220], %r64;
	mov.b32 	%r65, 56;
	st.shared.u32 	[_ZZ12helloFromGPUvE5aTile+224], %r65;
	mov.b32 	%r66, 57;
	st.shared.u32 	[_ZZ12helloFromGPUvE5aTile+228], %r66;
	mov.b32 	%r67, 58;
	st.shared.u32 	[_ZZ12helloFromGPUvE5aTile+232], %r67;
	mov.b32 	%r68, 59;
	st.shared.u32 	[_ZZ12helloFromGPUvE5aTile+236], %r68;
	mov.b32 	%r69, 60;
	st.shared.u32 	[_ZZ12helloFromGPUvE5aTile+240], %r69;
	mov.b32 	%r70, 61;
	st.shared.u32 	[_ZZ12helloFromGPUvE5aTile+244], %r70;
	mov.b32 	%r71, 62;
	st.shared.u32 	[_ZZ12helloFromGPUvE5aTile+248], %r71;
	mov.b32 	%r72, 63;
	st.shared.u32 	[_ZZ12helloFromGPUvE5aTile+252], %r72;
	mov.b32 	%r73, 64;
	st.shared.u32 	[_ZZ12helloFromGPUvE5aTile+256], %r73;
	mov.b32 	%r74, 65;
	st.shared.u32 	[_ZZ12helloFromGPUvE5aTile+260], %r74;
	mov.b32 	%r75, 66;
	st.shared.u32 	[_ZZ12helloFromGPUvE5aTile+264], %r75;
	mov.b32 	%r76, 67;
	st.shared.u32 	[_ZZ12helloFromGPUvE5aTile+268], %r76;
	mov.b32 	%r77, 68;
	st.shared.u32 	[_ZZ12helloFromGPUvE5aTile+272], %r77;
	mov.b32 	%r78, 69;
	st.shared.u32 	[_ZZ12helloFromGPUvE5aTile+276], %r78;
	mov.b32 	%r79, 70;
	st.shared.u32 	[_ZZ12helloFromGPUvE5aTile+280], %r79;
	mov.b32 	%r80, 71;
	st.shared.u32 	[_ZZ12helloFromGPUvE5aTile+284], %r80;
	mov.b32 	%r81, 72;
	st.shared.u32 	[_ZZ12helloFromGPUvE5aTile+288], %r81;
	mov.b32 	%r82, 73;
	st.shared.u32 	[_ZZ12helloFromGPUvE5aTile+292], %r82;
	mov.b32 	%r83, 74;
	st.shared.u32 	[_ZZ12helloFromGPUvE5aTile+296], %r83;
	mov.b32 	%r84, 75;
	st.shared.u32 	[_ZZ12helloFromGPUvE5aTile+300], %r84;
	mov.b32 	%r85, 76;
	st.shared.u32 	[_ZZ12helloFromGPUvE5aTile+304], %r85;
	mov.b32 	%r86, 77;
	st.shared.u32 	[_ZZ12helloFromGPUvE5aTile+308], %r86;
	mov.b32 	%r87, 78;
	st.shared.u32 	[_ZZ12helloFromGPUvE5aTile+312], %r87;
	mov.b32 	%r88, 79;
	st.shared.u32 	[_ZZ12helloFromGPUvE5aTile+316], %r88;
	mov.b32 	%r89, 80;
	st.shared.u32 	[_ZZ12helloFromGPUvE5aTile+320], %r89;
	mov.b32 	%r90, 81;
	st.shared.u32 	[_ZZ12helloFromGPUvE5aTile+324], %r90;
	mov.b32 	%r91, 82;
	st.shared.u32 	[_ZZ12helloFromGPUvE5aTile+328], %r91;
	mov.b32 	%r92, 83;
	st.shared.u32 	[_ZZ12helloFromGPUvE5aTile+332], %r92;
	mov.b32 	%r93, 84;
	st.shared.u32 	[_ZZ12helloFromGPUvE5aTile+336], %r93;
	mov.b32 	%r94, 85;
	st.shared.u32 	[_ZZ12helloFromGPUvE5aTile+340], %r94;
	mov.b32 	%r95, 86;
	st.shared.u32 	[_ZZ12helloFromGPUvE5aTile+344], %r95;
	mov.b32 	%r96, 87;
	st.shared.u32 	[_ZZ12helloFromGPUvE5aTile+348], %r96;
	mov.b32 	%r97, 88;
	st.shared.u32 	[_ZZ12helloFromGPUvE5aTile+352], %r97;
	mov.b32 	%r98, 89;
	st.shared.u32 	[_ZZ12helloFromGPUvE5aTile+356], %r98;
	mov.b32 	%r99, 90;
	st.shared.u32 	[_ZZ12helloFromGPUvE5aTile+360], %r99;
	mov.b32 	%r100, 91;
	st.shared.u32 	[_ZZ12helloFromGPUvE5aTile+364], %r100;
	mov.b32 	%r101, 92;
	st.shared.u32 	[_ZZ12helloFromGPUvE5aTile+368], %r101;
	mov.b32 	%r102, 93;
	st.shared.u32 	[_ZZ12helloFromGPUvE5aTile+372], %r102;
	mov.b32 	%r103, 94;
	st.shared.u32 	[_ZZ12helloFromGPUvE5aTile+376], %r103;
	mov.b32 	%r104, 95;
	st.shared.u32 	[_ZZ12helloFromGPUvE5aTile+380], %r104;
	mov.b32 	%r105, 96;
	st.shared.u32 	[_ZZ12helloFromGPUvE5aTile+384], %r105;
	mov.b32 	%r106, 97;
	st.shared.u32 	[_ZZ12helloFromGPUvE5aTile+388], %r106;
	mov.b32 	%r107, 98;
	st.shared.u32 	[_ZZ12helloFromGPUvE5aTile+392], %r107;
	mov.b32 	%r108, 99;
	st.shared.u32 	[_ZZ12helloFromGPUvE5aTile+396], %r108;
	mov.b32 	%r109, 100;
	st.shared.u32 	[_ZZ12helloFromGPUvE5aTile+400], %r109;
	mov.b32 	%r110, 101;
	st.shared.u32 	[_ZZ12helloFromGPUvE5aTile+404], %r110;
	mov.b32 	%r111, 102;
	st.shared.u32 	[_ZZ12helloFromGPUvE5aTile+408], %r111;
	mov.b32 	%r112, 103;
	st.shared.u32 	[_ZZ12helloFromGPUvE5aTile+412], %r112;
	mov.b32 	%r113, 104;
	st.shared.u32 	[_ZZ12helloFromGPUvE5aTile+416], %r113;
	mov.b32 	%r114, 105;
	st.shared.u32 	[_ZZ12helloFromGPUvE5aTile+420], %r114;
	mov.b32 	%r115, 106;
	st.shared.u32 	[_ZZ12helloFromGPUvE5aTile+424], %r115;
	mov.b32 	%r116, 107;
	st.shared.u32 	[_ZZ12helloFromGPUvE5aTile+428], %r116;
	mov.b32 	%r117, 108;
	st.shared.u32 	[_ZZ12helloFromGPUvE5aTile+432], %r117;
	mov.b32 	%r118, 109;
	st.shared.u32 	[_ZZ12helloFromGPUvE5aTile+436], %r118;
	mov.b32 	%r119, 110;
	st.shared.u32 	[_ZZ12helloFromGPUvE5aTile+440], %r119;
	mov.b32 	%r120, 111;
	st.shared.u32 	[_ZZ12helloFromGPUvE5aTile+444], %r120;
	mov.b32 	%r121, 112;
	st.shared.u32 	[_ZZ12helloFromGPUvE5aTile+448], %r121;
	mov.b32 	%r122, 113;
	st.shared.u32 	[_ZZ12helloFromGPUvE5aTile+452], %r122;
	mov.b32 	%r123, 114;
	st.shared.u32 	[_ZZ12helloFromGPUvE5aTile+456], %r123;
	mov.b32 	%r124, 115;
	st.shared.u32 	[_ZZ12helloFromGPUvE5aTile+460], %r124;
	mov.b32 	%r125, 116;
	st.shared.u32 	[_ZZ12helloFromGPUvE5aTile+464], %r125;
	mov.b32 	%r126, 117;
	st.shared.u32 	[_ZZ12helloFromGPUvE5aTile+468], %r126;
	mov.b32 	%r127, 118;
	st.shared.u32 	[_ZZ12helloFromGPUvE5aTile+472], %r127;
	mov.b32 	%r128, 119;
	st.shared.u32 	[_ZZ12helloFromGPUvE5aTile+476], %r128;
	mov.b32 	%r129, 120;
	st.shared.u32 	[_ZZ12helloFromGPUvE5aTile+480], %r129;
	mov.b32 	%r130, 121;
	st.shared.u32 	[_ZZ12helloFromGPUvE5aTile+484], %r130;
	mov.b32 	%r131, 122;
	st.shared.u32 	[_ZZ12helloFromGPUvE5aTile+488], %r131;
	mov.b32 	%r132, 123;
	st.shared.u32 	[_ZZ12helloFromGPUvE5aTile+492], %r132;
	mov.b32 	%r133, 124;
	st.shared.u32 	[_ZZ12helloFromGPUvE5aTile+496], %r133;
	mov.b32 	%r134, 125;
	st.shared.u32 	[_ZZ12helloFromGPUvE5aTile+500], %r134;
	mov.b32 	%r135, 126;
	st.shared.u32 	[_ZZ12helloFromGPUvE5aTile+504], %r135;
	mov.b32 	%r136, 127;
	st.shared.u32 	[_ZZ12helloFromGPUvE5aTile+508], %r136;
$L__BB0_2:
	bar.sync 	0;
	shl.b32 	%r142, %r1, 3;
	and.b32  	%r143, %r142, 120;
	shr.u32 	%r144, %r1, 2;
	and.b32  	%r145, %r144, 1048572;
	add.s32 	%r146, %r143, %r145;
	shl.b32 	%r147, %r146, 2;
	mov.u32 	%r148, _ZZ12helloFromGPUvE5aTile;
	add.s32 	%r141, %r148, %r147;
	// begin inline asm
	ldmatrix.sync.aligned.m8n8.x4.shared.b16 { %r137, %r138, %r139, %r140 }, [ %r141 ];

	// end inline asm
	setp.ne.s32 	%p2, %r1, 1;
	@%p2 bra 	$L__BB0_4;
	add.u64 	%rd1, %SP, 0;
	add.u64 	%rd2, %SPL, 0;
	st.local.u32 	[%rd2], %r137;
	mov.u64 	%rd3, $str;
	cvta.global.u64 	%rd4, %rd3;
	{ // callseq 0, 0
	.param .b64 param0;
	st.param.b64 	[param0], %rd4;
	.param .b64 param1;
	st.param.b64 	[param1], %rd1;
	.param .b32 retval0;
	call.uni (retval0), 
	vprintf, 
	(
	param0, 
	param1
	);
	ld.param.b32 	%r149, [retval0];
	} // callseq 0
	st.local.u32 	[%rd2], %r138;
	{ // callseq 1, 0
	.param .b64 param0;
	st.param.b64 	[param0], %rd4;
	.param .b64 param1;
	st.param.b64 	[param1], %rd1;
	.param .b32 retval0;
	call.uni (retval0), 
	vprintf, 
	(
	param0, 
	param1
	);
	ld.param.b32 	%r151, [retval0];
	} // callseq 1
	st.local.u32 	[%rd2], %r139;
	{ // callseq 2, 0
	.param .b64 param0;
	st.param.b64 	[param0], %rd4;
	.param .b64 param1;
	st.param.b64 	[param1], %rd1;
	.param .b32 retval0;
	call.uni (retval0), 
	vprintf, 
	(
	param0, 
	param1
	);
	ld.param.b32 	%r153, [retval0];
	} // callseq 2
	st.local.u32 	[%rd2], %r140;
	{ // callseq 3, 0
	.param .b64 param0;
	st.param.b64 	[param0], %rd4;
	.param .b64 param1;
	st.param.b64 	[param1], %rd1;
	.param .b32 retval0;
	call.uni (retval0), 
	vprintf, 
	(
	param0, 
	param1
	);
	ld.param.b32 	%r155, [retval0];
	} // callseq 3
$L__BB0_4:
	ret;

}
	// .globl	_Z12singleMatrixv
.visible .entry _Z12singleMatrixv()
{
	.local .align 8 .b8 	__local_depot1[8];
	.reg .b64 	%SP;
	.reg .b64 	%SPL;
	.reg .pred 	%p<2>;
	.reg .b32 	%r<13>;
	.reg .b64 	%rd<5>;
	// demoted variable
	.shared .align 4 .b8 _ZZ12singleMatrixvE9shareData[128];
	mov.u64 	%SPL, __local_depot1;
	cvta.local.u64 	%SP, %SPL;
	mov.u32 	%r1, %tid.x;
	shl.b32 	%r6, %r1, 2;
	mov.u32 	%r7, _ZZ12singleMatrixvE9shareData;
	add.s32 	%r2, %r7, %r6;
	st.shared.u32 	[%r2], %r1;
	bar.sync 	0;
	setp.gt.u32 	%p1, %r1, 7;
	@%p1 bra 	$L__BB1_2;
	mad.lo.s32 	%r9, %r1, 12, %r2;
	// begin inline asm
	ldmatrix.sync.aligned.m8n8.x1.shared.b16 { %r12 }, [ %r9 ];

	// end inline asm
$L__BB1_2:
	add.u64 	%rd1, %SP, 0;
	add.u64 	%rd2, %SPL, 0;
	st.local.u32 	[%rd2], %r12;
	mov.u64 	%rd3, $str$1;
	cvta.global.u64 	%rd4, %rd3;
	{ // callseq 4, 0
	.param .b64 param0;
	st.param.b64 	[param0], %rd4;
	.param .b64 param1;
	st.param.b64 	[param1], %rd1;
	.param .b32 retval0;
	call.uni (retval0), 
	vprintf, 
	(
	param0, 
	param1
	);
	ld.param.b32 	%r10, [retval0];
	} // callseq 4
	ret;

}


// ===== COMPILED SASS (sm_100) =====

	.target	sm_100

	.elftype	@"ET_EXEC"


//--------------------- .note.nv.tkinfo           --------------------------
	.section	.note.nv.tkinfo,"",@"SHT_NOTE"
	.sectionflags	@"SHF_NOTE_NV_TKINFO"
	.tkinfo
        /*0018*/ 	.word	0x00000002
        /*0030*/ 	.string	""
        /*0030*/ 	.string	"ptxas"
        /*0030*/ 	.string	"Cuda compilation tools, release 13.0, V13.0.88"
        /*0030*/ 	.string	"Build cuda_13.0.r13.0/compiler.36424714_0"
        /*0030*/ 	.string	"-arch sm_100 -m 64 "



//--------------------- .note.nv.cuinfo           --------------------------
	.section	.note.nv.cuinfo,"",@"SHT_NOTE"
	.sectionflags	@"SHF_NOTE_NV_CUINFO"
        /*0018*/ 	.short	0x0002
        /*001a*/ 	.short	0x0064
        /*001c*/ 	.short	0x0082
	.zero		2


//--------------------- .nv.info                  --------------------------
	.section	.nv.info,"",@"SHT_CUDA_INFO"
	.align	4


	//----- nvinfo : EIATTR_REGCOUNT
	.align		4
        /*0000*/ 	.byte	0x04, 0x2f
        /*0002*/ 	.short	(.L_3 - .L_2)
	.align		4
.L_2:
        /*0004*/ 	.word	index@(_Z12helloFromGPUv)
        /*0008*/ 	.word	0x0000001b


	//----- nvinfo : EIATTR_FRAME_SIZE
	.align		4
.L_3:
        /*000c*/ 	.byte	0x04, 0x11
        /*000e*/ 	.short	(.L_5 - .L_4)
	.align		4
.L_4:
        /*0010*/ 	.word	index@(_Z12helloFromGPUv)
        /*0014*/ 	.word	0x00000008


	//----- nvinfo : EIATTR_REGCOUNT
	.align		4
.L_5:
        /*0018*/ 	.byte	0x04, 0x2f
        /*001a*/ 	.short	(.L_7 - .L_6)
	.align		4
.L_6:
        /*001c*/ 	.word	index@(_Z12singleMatrixv)
        /*0020*/ 	.word	0x00000018


	//----- nvinfo : EIATTR_FRAME_SIZE
	.align		4
.L_7:
        /*0024*/ 	.byte	0x04, 0x11
        /*0026*/ 	.short	(.L_9 - .L_8)
	.align		4
.L_8:
        /*0028*/ 	.word	index@(_Z12singleMatrixv)
        /*002c*/ 	.word	0x00000008


	//----- nvinfo : EIATTR_MIN_STACK_SIZE
	.align		4
.L_9:
        /*0030*/ 	.byte	0x04, 0x12
        /*0032*/ 	.short	(.L_11 - .L_10)
	.align		4
.L_10:
        /*0034*/ 	.word	index@(_Z12singleMatrixv)
        /*0038*/ 	.word	0x00000008


	//----- nvinfo : EIATTR_MIN_STACK_SIZE
	.align		4
.L_11:
        /*003c*/ 	.byte	0x04, 0x12
        /*003e*/ 	.short	(.L_13 - .L_12)
	.align		4
.L_12:
        /*0040*/ 	.word	index@(_Z12helloFromGPUv)
        /*0044*/ 	.word	0x00000008
.L_13:


//--------------------- .nv.compat                --------------------------
	.section	.nv.compat,"",@"SHT_CUDA_COMPAT_INFO"
	.align	4
        /*0000*/ 	.byte	0x02, 0x09, 0x00, 0x00, 0x02, 0x02, 0x01, 0x00, 0x02, 0x05, 0x05, 0x00, 0x03, 0x07, 0x01, 0x01
        /*0010*/ 	.byte	0x02, 0x03, 0x00, 0x00, 0x02, 0x06, 0x01, 0x00, 0x04, 0x0b, 0x08, 0x00, 0x09, 0x00, 0x00, 0x00
        /*0020*/ 	.byte	0x00, 0x00, 0x00, 0x00


//--------------------- .nv.info._Z12singleMatrixv --------------------------
	.section	.nv.info._Z12singleMatrixv,"",@"SHT_CUDA_INFO"
	.sectionflags	@""
	.align	4


	//----- nvinfo : EIATTR_CUDA_API_VERSION
	.align		4
        /*0000*/ 	.byte	0x04, 0x37
        /*0002*/ 	.short	(.L_15 - .L_14)
.L_14:
        /*0004*/ 	.word	0x00000082


	//----- nvinfo : EIATTR_SPARSE_MMA_MASK
	.align		4
.L_15:
        /*0008*/ 	.byte	0x03, 0x50
        /*000a*/ 	.short	0x0000


	//----- nvinfo : EIATTR_MAXREG_COUNT
	.align		4
        /*000c*/ 	.byte	0x03, 0x1b
        /*000e*/ 	.short	0x00ff


	//----- nvinfo : EIATTR_NUM_BARRIERS
	.align		4
        /*0010*/ 	.byte	0x02, 0x4c
        /*0012*/ 	.byte	0x01
	.zero		1


	//----- nvinfo : EIATTR_EXTERNS
	.align		4
        /*0014*/ 	.byte	0x04, 0x0f
        /*0016*/ 	.short	(.L_17 - .L_16)


	//   ....[0]....
	.align		4
.L_16:
        /*0018*/ 	.word	index@(vprintf)


	//----- nvinfo : EIATTR_MERCURY_ISA_VERSION
	.align		4
.L_17:
        /*001c*/ 	.byte	0x03, 0x5f
        /*001e*/ 	.short	0x0101


	//----- nvinfo : EIATTR_VRC_CTA_INIT_COUNT
	.align		4
        /*0020*/ 	.byte	0x02, 0x4a
	.zero		1
	.zero		1


	//----- nvinfo : EIATTR_SYSCALL_OFFSETS
	.align		4
        /*0024*/ 	.byte	0x04, 0x46
        /*0026*/ 	.short	(.L_19 - .L_18)


	//   ....[0]....
.L_18:
        /*0028*/ 	.word	0x00000180


	//----- nvinfo : EIATTR_EXIT_INSTR_OFFSETS
	.align		4
.L_19:
        /*002c*/ 	.byte	0x04, 0x1c
        /*002e*/ 	.short	(.L_21 - .L_20)


	//   ....[0]....
.L_20:
        /*0030*/ 	.word	0x00000190


	//----- nvinfo : EIATTR_SW_WAR
	.align		4
.L_21:
        /*0034*/ 	.byte	0x04, 0x36
        /*0036*/ 	.short	(.L_23 - .L_22)
.L_22:
        /*0038*/ 	.word	0x00000008
.L_23:


//--------------------- .nv.info._Z12helloFromGPUv --------------------------
	.section	.nv.info._Z12helloFromGPUv,"",@"SHT_CUDA_INFO"
	.sectionflags	@""
	.align	4


	//----- nvinfo : EIATTR_CUDA_API_VERSION
	.align		4
        /*0000*/ 	.byte	0x04, 0x37
        /*0002*/ 	.short	(.L_25 - .L_24)
.L_24:
        /*0004*/ 	.word	0x00000082


	//----- nvinfo : EIATTR_SPARSE_MMA_MASK
	.align		4
.L_25:
        /*0008*/ 	.byte	0x03, 0x50
        /*000a*/ 	.short	0x0000


	//----- nvinfo : EIATTR_MAXREG_COUNT
	.align		4
        /*000c*/ 	.byte	0x03, 0x1b
        /*000e*/ 	.short	0x00ff


	//----- nvinfo : EIATTR_NUM_BARRIERS
	.align		4
        /*0010*/ 	.byte	0x02, 0x4c
        /*0012*/ 	.byte	0x01
	.zero		1


	//----- nvinfo : EIATTR_EXTERNS
	.align		4
        /*0014*/ 	.byte	0x04, 0x0f
        /*0016*/ 	.short	(.L_27 - .L_26)


	//   ....[0]....
	.align		4
.L_26:
        /*0018*/ 	.word	index@(vprintf)


	//----- nvinfo : EIATTR_MERCURY_ISA_VERSION
	.align		4
.L_27:
        /*001c*/ 	.byte	0x03, 0x5f
        /*001e*/ 	.short	0x0101


	//----- nvinfo : EIATTR_VRC_CTA_INIT_COUNT
	.align		4
        /*0020*/ 	.byte	0x02, 0x4a
	.zero		1
	.zero		1


	//----- nvinfo : EIATTR_SYSCALL_OFFSETS
	.align		4
        /*0024*/ 	.byte	0x04, 0x46
        /*0026*/ 	.short	(.L_29 - .L_28)


	//   ....[0]....
.L_28:
        /*0028*/ 	.word	0x00000c70


	//   ....[1]....
        /*002c*/ 	.word	0x00000d00


	//   ....[2]....
        /*0030*/ 	.word	0x00000d90


	//   ....[3]....
        /*0034*/ 	.word	0x00000e20


	//----- nvinfo : EIATTR_EXIT_INSTR_OFFSETS
	.align		4
.L_29:
        /*0038*/ 	.byte	0x04, 0x1c
        /*003a*/ 	.short	(.L_31 - .L_30)


	//   ....[0]....
.L_30:
        /*003c*/ 	.word	0x00000bd0


	//   ....[1]....
        /*0040*/ 	.word	0x00000e30


	//----- nvinfo : EIATTR_CRS_STACK_SIZE
	.align		4
.L_31:
        /*0044*/ 	.byte	0x04, 0x1e
        /*0046*/ 	.short	(.L_33 - .L_32)
.L_32:
        /*0048*/ 	.word	0x00000000


	//----- nvinfo : EIATTR_SW_WAR
	.align		4
.L_33:
        /*004c*/ 	.byte	0x04, 0x36
        /*004e*/ 	.short	(.L_35 - .L_34)
.L_34:
        /*0050*/ 	.word	0x00000008
.L_35:


//--------------------- .nv.callgraph             --------------------------
	.section	.nv.callgraph,"",@"SHT_CUDA_CALLGRAPH"
	.align	4
	.sectionentsize	8
	.align		4
        /*0000*/ 	.word	0x00000000
	.align		4
        /*0004*/ 	.word	0xffffffff
	.align		4
        /*0008*/ 	.word	index@(_Z12singleMatrixv)
	.align		4
        /*000c*/ 	.word	index@(vprintf)
	.align		4
        /*0010*/ 	.word	index@(_Z12helloFromGPUv)
	.align		4
        /*0014*/ 	.word	index@(vprintf)
	.align		4
        /*0018*/ 	.word	0x00000000
	.align		4
        /*001c*/ 	.word	0xfffffffe
	.align		4
        /*0020*/ 	.word	0x00000000
	.align		4
        /*0024*/ 	.word	0xfffffffd
	.align		4
        /*0028*/ 	.word	0x00000000
	.align		4
        /*002c*/ 	.word	0xfffffffc


//--------------------- .nv.constant4             --------------------------
	.section	.nv.constant4,"a",@progbits
	.align	8
	.align		8
.nv.constant4:
        /*0000*/ 	.dword	vprintf
	.align		8
        /*0008*/ 	.dword	$str
	.align		8
        /*0010*/ 	.dword	$str$1


//--------------------- .text._Z12singleMatrixv   --------------------------
	.section	.text._Z12singleMatrixv,"ax",@progbits
	.align	128
        .global         _Z12singleMatrixv
        .type           _Z12singleMatrixv,@function
        .size           _Z12singleMatrixv,(.L_x_9 - _Z12singleMatrixv)
        .other          _Z12singleMatrixv,@"STO_CUDA_ENTRY STV_DEFAULT"
_Z12singleMatrixv:
.text._Z12singleMatrixv:
[----:B------:R-:W0:Y:S01]  /*0000*/  LDC R1, c[0x0][0x37c] ;  /* 0x0000df00ff017b82 */ /* 0x000e220000000800 */
[----:B------:R-:W1:Y:S07]  /*0010*/  S2R R9, SR_TID.X ;  /* 0x0000000000097919 */ /* 0x000e6e0000002100 */
[----:B------:R-:W2:Y:S01]  /*0020*/  S2UR UR5, SR_CgaCtaId ;  /* 0x00000000000579c3 */ /* 0x000ea20000008800 */
[----:B------:R-:W-:Y:S01]  /*0030*/  UMOV UR4, 0x400 ;  /* 0x0000040000047882 */ /* 0x000fe20000000000 */
[----:B------:R-:W3:Y:S01]  /*0040*/  LDCU UR6, c[0x0][0x2f8] ;  /* 0x00005f00ff0677ac */ /* 0x000ee20008000800 */
[----:B0-----:R-:W-:Y:S01]  /*0050*/  VIADD R1, R1, 0xfffffff8 ;  /* 0xfffffff801017836 */ /* 0x001fe20000000000 */
[----:B------:R-:W-:Y:S01]  /*0060*/  MOV R3, 0x0 ;  /* 0x0000000000037802 */ /* 0x000fe20000000f00 */
[----:B------:R-:W0:Y:S03]  /*0070*/  LDCU UR7, c[0x0][0x2fc] ;  /* 0x00005f80ff0777ac */ /* 0x000e260008000800 */
[----:B------:R4:W5:Y:S01]  /*0080*/  LDC.64 R10, c[0x4][R3] ;  /* 0x01000000030a7b82 */ /* 0x0009620000000a00 */
[----:B---3--:R-:W-:Y:S01]  /*0090*/  IADD3 R6, P1, PT, R1, UR6, RZ ;  /* 0x0000000601067c10 */ /* 0x008fe2000ff3e0ff */
[----:B--2---:R-:W-:-:S04]  /*00a0*/  ULEA UR4, UR5, UR4, 0x18 ;  /* 0x0000000405047291 */ /* 0x004fc8000f8ec0ff */
[----:B0-----:R-:W-:Y:S02]  /*00b0*/  IMAD.X R7, RZ, RZ, UR7, P1 ;  /* 0x00000007ff077e24 */ /* 0x001fe400088e06ff */
[C---:B-1----:R-:W-:Y:S02]  /*00c0*/  LEA R0, R9.reuse, UR4, 0x2 ;  /* 0x0000000409007c11 */ /* 0x042fe4000f8e10ff */
[----:B------:R-:W-:-:S03]  /*00d0*/  ISETP.GT.U32.AND P0, PT, R9, 0x7, PT ;  /* 0x000000070900780c */ /* 0x000fc60003f04070 */
[----:B------:R-:W-:Y:S01]  /*00e0*/  STS [R0], R9 ;  /* 0x0000000900007388 */ /* 0x000fe20000000800 */
[----:B------:R-:W-:Y:S09]  /*00f0*/  BAR.SYNC.DEFER_BLOCKING 0x0 ;  /* 0x0000000000007b1d */ /* 0x000ff20000010000 */
[----:B------:R-:W-:Y:S01]  /*0100*/  @!P0 IMAD R2, R9, 0xc, R0 ;  /* 0x0000000c09028824 */ /* 0x000fe200078e0200 */
[----:B------:R-:W-:Y:S05]  /*0110*/  @!P0 WARPSYNC.ALL ;  /* 0x0000000000008948 */ /* 0x000fea0003800000 */
[----:B------:R-:W0:Y:S01]  /*0120*/  LDCU.64 UR4, c[0x4][0x10] ;  /* 0x01000200ff0477ac */ /* 0x000e220008000a00 */
[----:B------:R-:W1:Y:S01]  /*0130*/  @!P0 LDSM.16.M88 R8, [R2] ;  /* 0x000000000208883b */ /* 0x000e620000000000 */
[----:B0-----:R-:W-:-:S02]  /*0140*/  IMAD.U32 R4, RZ, RZ, UR4 ;  /* 0x00000004ff047e24 */ /* 0x001fc4000f8e00ff */
[----:B------:R-:W-:Y:S01]  /*0150*/  IMAD.U32 R5, RZ, RZ, UR5 ;  /* 0x00000005ff057e24 */ /* 0x000fe2000f8e00ff */
[----:B-1---5:R4:W-:Y:S06]  /*0160*/  STL [R1], R8 ;  /* 0x0000000801007387 */ /* 0x0229ec0000100800 */
[----:B------:R-:W-:-:S07]  /*0170*/  LEPC R20, `(.L_x_0) ;  /* 0x000000001014794e */ /* 0x000fce0000000000 */
[----:B----4-:R-:W-:Y:S05]  /*0180*/  CALL.ABS.NOINC R10 ;  /* 0x000000000a007343 */ /* 0x010fea0003c00000 */
.L_x_0:
[----:B------:R-:W-:Y:S05]  /*0190*/  EXIT ;  /* 0x000000000000794d */ /* 0x000fea0003800000 */
.L_x_1:
[----:B------:R-:W-:-:S00]  /*01a0*/  BRA `(.L_x_1) ;  /* 0xfffffffc00fc7947 */ /* 0x000fc0000383ffff */
[----:B------:R-:W-:-:S00]  /*01b0*/  NOP ;  /* 0x0000000000007918 */ /* 0x000fc00000000000 */
        /* <DEDUP_REMOVED lines=12> */
.L_x_9:


//--------------------- .text._Z12helloFromGPUv   --------------------------
	.section	.text._Z12helloFromGPUv,"ax",@progbits
	.align	128
        .global         _Z12helloFromGPUv
        .type           _Z12helloFromGPUv,@function
        .size           _Z12helloFromGPUv,(.L_x_10 - _Z12helloFromGPUv)
        .other          _Z12helloFromGPUv,@"STO_CUDA_ENTRY STV_DEFAULT"
_Z12helloFromGPUv:
.text._Z12helloFromGPUv:
[----:B------:R-:W0:Y:S01]  /*0000*/  LDC R1, c[0x0][0x37c] ;  /* 0x0000df00ff017b82 */ /* 0x000e220000000800 */
[----:B------:R-:W1:Y:S01]  /*0010*/  S2R R0, SR_TID.X ;  /* 0x0000000000007919 */ /* 0x000e620000002100 */
[----:B------:R-:W2:Y:S01]  /*0020*/  LDCU UR5, c[0x0][0x2fc] ;  /* 0x00005f80ff0577ac */ /* 0x000ea20008000800 */
[----:B0-----:R-:W-:Y:S01]  /*0030*/  VIADD R1, R1, 0xfffffff8 ;  /* 0xfffffff801017836 */ /* 0x001fe20000000000 */
[----:B------:R-:W-:Y:S01]  /*0040*/  BSSY.RECONVERGENT B0, `(.L_x_2) ;  /* 0x00000ac000007945 */ /* 0x000fe20003800200 */
[----:B------:R-:W1:Y:S01]  /*0050*/  S2R R3, SR_TID.Y ;  /* 0x0000000000037919 */ /* 0x000e620000002200 */
[----:B------:R-:W1:Y:S01]  /*0060*/  LDCU UR6, c[0x0][0x360] ;  /* 0x00006c00ff0677ac */ /* 0x000e620008000800 */
[----:B------:R-:W0:Y:S02]  /*0070*/  LDCU UR4, c[0x0][0x2f8] ;  /* 0x00005f00ff0477ac */ /* 0x000e240008000800 */
[----:B0-----:R-:W-:-:S05]  /*0080*/  IADD3 R24, P1, PT, R1, UR4, RZ ;  /* 0x0000000401187c10 */ /* 0x001fca000ff3e0ff */
[----:B--2---:R-:W-:Y:S02]  /*0090*/  IMAD.X R2, RZ, RZ, UR5, P1 ;  /* 0x00000005ff027e24 */ /* 0x004fe400088e06ff */
[----:B-1----:R-:W-:-:S05]  /*00a0*/  IMAD R0, R3, UR6, R0 ;  /* 0x0000000603007c24 */ /* 0x002fca000f8e0200 */
[----:B------:R-:W-:-:S13]  /*00b0*/  ISETP.NE.AND P0, PT, R0, RZ, PT ;  /* 0x000000ff0000720c */ /* 0x000fda0003f05270 */
[----:B------:R-:W-:Y:S05]  /*00c0*/  @P0 BRA `(.L_x_3) ;  /* 0x00000008008c0947 */ /* 0x000fea0003800000 */
[----:B------:R-:W0:Y:S01]  /*00d0*/  S2UR UR5, SR_CgaCtaId ;  /* 0x00000000000579c3 */ /* 0x000e220000008800 */
[----:B------:R-:W-:Y:S01]  /*00e0*/  UMOV UR4, 0x400 ;  /* 0x0000040000047882 */ /* 0x000fe20000000000 */
[----:B------:R-:W-:Y:S02]  /*00f0*/  HFMA2 R21, -RZ, RZ, 0, 5.9604644775390625e-08 ;  /* 0x00000001ff157431 */ /* 0x000fe400000001ff */
[----:B------:R-:W-:Y:S02]  /*0100*/  IMAD.MOV.U32 R22, RZ, RZ, 0x2 ;  /* 0x00000002ff167424 */ /* 0x000fe400078e00ff */
[----:B------:R-:W-:Y:S02]  /*0110*/  HFMA2 R18, -RZ, RZ, 0, 3.5762786865234375e-07 ;  /* 0x00000006ff127431 */ /* 0x000fe400000001ff */
[----:B------:R-:W-:Y:S01]  /*0120*/  IMAD.MOV.U32 R23, RZ, RZ, 0x3 ;  /* 0x00000003ff177424 */ /* 0x000fe200078e00ff */
[----:B------:R-:W-:Y:S01]  /*0130*/  MOV R20, RZ ;  /* 0x000000ff00147202 */ /* 0x000fe20000000f00 */
[----:B------:R-:W-:-:S02]  /*0140*/  IMAD.MOV.U32 R16, RZ, RZ, 0x4 ;  /* 0x00000004ff107424 */ /* 0x000fc400078e00ff */
[----:B------:R-:W-:Y:S02]  /*0150*/  HFMA2 R8, -RZ, RZ, 0, 7.152557373046875e-07 ;  /* 0x0000000cff087431 */ /* 0x000fe400000001ff */
[----:B------:R-:W-:Y:S02]  /*0160*/  IMAD.MOV.U32 R17, RZ, RZ, 0x5 ;  /* 0x00000005ff117424 */ /* 0x000fe400078e00ff */
[----:B------:R-:W-:Y:S02]  /*0170*/  HFMA2 R14, -RZ, RZ, 0, 1.07288360595703125e-06 ;  /* 0x00000012ff0e7431 */ /* 0x000fe400000001ff */
[----:B------:R-:W-:Y:S01]  /*0180*/  IMAD.MOV.U32 R19, RZ, RZ, 0x7 ;  /* 0x00000007ff137424 */ /* 0x000fe200078e00ff */
[----:B------:R-:W-:Y:S01]  /*0190*/  MOV R5, 0x9 ;  /* 0x0000000900057802 */ /* 0x000fe20000000f00 */
[----:B------:R-:W-:Y:S01]  /*01a0*/  IMAD.MOV.U32 R4, RZ, RZ, 0x8 ;  /* 0x00000008ff047424 */ /* 0x000fe200078e00ff */
[----:B------:R-:W-:Y:S01]  /*01b0*/  MOV R11, 0xf ;  /* 0x0000000f000b7802 */ /* 0x000fe20000000f00 */
[----:B------:R-:W-:-:S02]  /*01c0*/  IMAD.MOV.U32 R6, RZ, RZ, 0xa ;  /* 0x0000000aff067424 */ /* 0x000fc400078e00ff */
[----:B------:R-:W-:Y:S02]  /*01d0*/  IMAD.MOV.U32 R7, RZ, RZ, 0xb ;  /* 0x0000000bff077424 */ /* 0x000fe400078e00ff */
[----:B------:R-:W-:Y:S02]  /*01e0*/  IMAD.MOV.U32 R9, RZ, RZ, 0xd ;  /* 0x0000000dff097424 */ /* 0x000fe400078e00ff */
[----:B------:R-:W-:Y:S02]  /*01f0*/  IMAD.MOV.U32 R10, RZ, RZ, 0xe ;  /* 0x0000000eff0a7424 */ /* 0x000fe400078e00ff */
[----:B------:R-:W-:Y:S01]  /*0200*/  IMAD.MOV.U32 R12, RZ, RZ, 0x10 ;  /* 0x00000010ff0c7424 */ /* 0x000fe200078e00ff */
[----:B0-----:R-:W-:Y:S01]  /*0210*/  ULEA UR4, UR5, UR4, 0x18 ;  /* 0x0000000405047291 */ /* 0x001fe2000f8ec0ff */
[----:B------:R-:W-:Y:S02]  /*0220*/  IMAD.MOV.U32 R13, RZ, RZ, 0x11 ;  /* 0x00000011ff0d7424 */ /* 0x000fe400078e00ff */
[----:B------:R-:W-:-:S06]  /*0230*/  IMAD.MOV.U32 R15, RZ, RZ, 0x13 ;  /* 0x00000013ff0f7424 */ /* 0x000fcc00078e00ff */
[----:B------:R0:W-:Y:S04]  /*0240*/  STS.128 [UR4], R20 ;  /* 0x00000014ff007988 */ /* 0x0001e80008000c04 */
[----:B------:R1:W-:Y:S04]  /*0250*/  STS.128 [UR4+0x10], R16 ;  /* 0x00001010ff007988 */ /* 0x0003e80008000c04 */
[----:B------:R2:W-:Y:S04]  /*0260*/  STS.128 [UR4+0x20], R4 ;  /* 0x00002004ff007988 */ /* 0x0005e80008000c04 */
[----:B------:R3:W-:Y:S01]  /*0270*/  STS.128 [UR4+0x30], R8 ;  /* 0x00003008ff007988 */ /* 0x0007e20008000c04 */
[----:B0-----:R-:W-:-:S02]  /*0280*/  HFMA2 R23, -RZ, RZ, 0, 1.609325408935546875e-06 ;  /* 0x0000001bff177431 */ /* 0x001fc400000001ff */
[----:B------:R-:W-:Y:S01]  /*0290*/  IMAD.MOV.U32 R20, RZ, RZ, 0x18 ;  /* 0x00000018ff147424 */ /* 0x000fe200078e00ff */
[----:B------:R-:W-:Y:S01]  /*02a0*/  MOV R21, 0x19 ;  /* 0x0000001900157802 */ /* 0x000fe20000000f00 */
[----:B------:R-:W-:Y:S02]  /*02b0*/  IMAD.MOV.U32 R22, RZ, RZ, 0x1a ;  /* 0x0000001aff167424 */ /* 0x000fe400078e00ff */
[----:B-1----:R-:W-:Y:S02]  /*02c0*/  HFMA2 R19, -RZ, RZ, 0, 1.370906829833984375e-06 ;  /* 0x00000017ff137431 */ /* 0x002fe400000001ff */
[----:B------:R-:W-:Y:S01]  /*02d0*/  IMAD.MOV.U32 R16, RZ, RZ, 0x14 ;  /* 0x00000014ff107424 */ /* 0x000fe200078e00ff */
[----:B------:R-:W-:Y:S01]  /*02e0*/  MOV R17, 0x15 ;  /* 0x0000001500117802 */ /* 0x000fe20000000f00 */
[----:B------:R-:W-:Y:S01]  /*02f0*/  IMAD.MOV.U32 R18, RZ, RZ, 0x16 ;  /* 0x00000016ff127424 */ /* 0x000fe200078e00ff */
[----:B------:R0:W-:Y:S01]  /*0300*/  STS.128 [UR4+0x40], R12 ;  /* 0x0000400cff007988 */ /* 0x0001e20008000c04 */
[----:B--2---:R-:W-:-:S02]  /*0310*/  HFMA2 R7, -RZ, RZ, 0, 1.847743988037109375e-06 ;  /* 0x0000001fff077431 */ /* 0x004fc400000001ff */
[----:B------:R-:W-:Y:S01]  /*0320*/  IMAD.MOV.U32 R4, RZ, RZ, 0x1c ;  /* 0x0000001cff047424 */ /* 0x000fe200078e00ff */
[----:B------:R-:W-:Y:S01]  /*0330*/  MOV R5, 0x1d ;  /* 0x0000001d00057802 */ /* 0x000fe20000000f00 */
[----:B------:R1:W-:Y:S01]  /*0340*/  STS.128 [UR4+0x50], R16 ;  /* 0x00005010ff007988 */ /* 0x0003e20008000c04 */
[----:B---3--:R-:W-:Y:S02]  /*0350*/  HFMA2 R11, -RZ, RZ, 0, 2.086162567138671875e-06 ;  /* 0x00000023ff0b7431 */ /* 0x008fe400000001ff */
[----:B------:R-:W-:Y:S01]  /*0360*/  IMAD.MOV.U32 R6, RZ, RZ, 0x1e ;  /* 0x0000001eff067424 */ /* 0x000fe200078e00ff */
[----:B------:R-:W-:Y:S01]  /*0370*/  MOV R9, 0x21 ;  /* 0x0000002100097802 */ /* 0x000fe20000000f00 */
[----:B------:R2:W-:Y:S01]  /*0380*/  STS.128 [UR4+0x60], R20 ;  /* 0x00006014ff007988 */ /* 0x0005e20008000c04 */
[----:B------:R-:W-:Y:S02]  /*0390*/  IMAD.MOV.U32 R8, RZ, RZ, 0x20 ;  /* 0x00000020ff087424 */ /* 0x000fe400078e00ff */
[----:B------:R-:W-:Y:S01]  /*03a0*/  IMAD.MOV.U32 R10, RZ, RZ, 0x22 ;  /* 0x00000022ff0a7424 */ /* 0x000fe200078e00ff */
[----:B------:R3:W-:Y:S01]  /*03b0*/  STS.128 [UR4+0x70], R4 ;  /* 0x00007004ff007988 */ /* 0x0007e20008000c04 */
[----:B0-----:R-:W-:-:S02]  /*03c0*/  HFMA2 R15, -RZ, RZ, 0, 2.324581146240234375e-06 ;  /* 0x00000027ff0f7431 */ /* 0x001fc400000001ff */
[----:B------:R-:W-:Y:S01]  /*03d0*/  IMAD.MOV.U32 R12, RZ, RZ, 0x24 ;  /* 0x00000024ff0c7424 */ /* 0x000fe200078e00ff */
[----:B------:R-:W-:Y:S01]  /*03e0*/  MOV R13, 0x25 ;  /* 0x00000025000d7802 */ /* 0x000fe20000000f00 */
[----:B------:R-:W-:Y:S02]  /*03f0*/  IMAD.MOV.U32 R14, RZ, RZ, 0x26 ;  /* 0x00000026ff0e7424 */ /* 0x000fe400078e00ff */
[----:B-1----:R-:W-:Y:S02]  /*0400*/  HFMA2 R19, -RZ, RZ, 0, 2.562999725341796875e-06 ;  /* 0x0000002bff137431 */ /* 0x002fe400000001ff */
[----:B------:R-:W-:Y:S01]  /*0410*/  IMAD.MOV.U32 R16, RZ, RZ, 0x28 ;  /* 0x00000028ff107424 */ /* 0x000fe200078e00ff */
[----:B------:R-:W-:Y:S01]  /*0420*/  MOV R17, 0x29 ;  /* 0x0000002900117802 */ /* 0x000fe20000000f00 */
[----:B------:R-:W-:Y:S02]  /*0430*/  IMAD.MOV.U32 R18, RZ, RZ, 0x2a ;  /* 0x0000002aff127424 */ /* 0x000fe400078e00ff */
[----:B--2---:R-:W-:-:S02]  /*0440*/  HFMA2 R23, -RZ, RZ, 0, 2.801418304443359375e-06 ;  /* 0x0000002fff177431 */ /* 0x004fc400000001ff */
[----:B------:R-:W-:Y:S01]  /*0450*/  IMAD.MOV.U32 R20, RZ, RZ, 0x2c ;  /* 0x0000002cff147424 */ /* 0x000fe200078e00ff */
[----:B------:R-:W-:Y:S01]  /*0460*/  MOV R21, 0x2d ;  /* 0x0000002d00157802 */ /* 0x000fe20000000f00 */
[----:B------:R-:W-:Y:S01]  /*0470*/  IMAD.MOV.U32 R22, RZ, RZ, 0x2e ;  /* 0x0000002eff167424 */ /* 0x000fe200078e00ff */
[----:B------:R0:W-:Y:S01]  /*0480*/  STS.128 [UR4+0x80], R8 ;  /* 0x00008008ff007988 */ /* 0x0001e20008000c04 */
[----:B---3--:R-:W-:Y:S02]  /*0490*/  HFMA2 R7, -RZ, RZ, 0, 3.039836883544921875e-06 ;  /* 0x00000033ff077431 */ /* 0x008fe400000001ff */
[----:B------:R-:W-:Y:S01]  /*04a0*/  IMAD.MOV.U32 R4, RZ, RZ, 0x30 ;  /* 0x00000030ff047424 */ /* 0x000fe200078e00ff */
[----:B------:R-:W-:Y:S01]  /*04b0*/  MOV R5, 0x31 ;  /* 0x0000003100057802 */ /* 0x000fe20000000f00 */
[----:B------:R1:W-:Y:S01]  /*04c0*/  STS.128 [UR4+0x90], R12 ;  /* 0x0000900cff007988 */ /* 0x0003e20008000c04 */
[----:B------:R-:W-:-:S03]  /*04d0*/  IMAD.MOV.U32 R6, RZ, RZ, 0x32 ;  /* 0x00000032ff067424 */ /* 0x000fc600078e00ff */
[----:B------:R2:W-:Y:S04]  /*04e0*/  STS.128 [UR4+0xa0], R16 ;  /* 0x0000a010ff007988 */ /* 0x0005e80008000c04 */
[----:B------:R3:W-:Y:S01]  /*04f0*/  STS.128 [UR4+0xb0], R20 ;  /* 0x0000b014ff007988 */ /* 0x0007e20008000c04 */
[----:B0-----:R-:W-:Y:S02]  /*0500*/  HFMA2 R11, -RZ, RZ, 0, 3.278255462646484375e-06 ;  /* 0x00000037ff0b7431 */ /* 0x001fe400000001ff */
[----:B------:R-:W-:Y:S01]  /*0510*/  IMAD.MOV.U32 R8, RZ, RZ, 0x34 ;  /* 0x00000034ff087424 */ /* 0x000fe200078e00ff */
[----:B------:R-:W-:Y:S01]  /*0520*/  MOV R9, 0x35 ;  /* 0x0000003500097802 */ /* 0x000fe20000000f00 */
[----:B------:R-:W-:Y:S02]  /*0530*/  IMAD.MOV.U32 R10, RZ, RZ, 0x36 ;  /* 0x00000036ff0a7424 */ /* 0x000fe400078e00ff */
[----:B-1----:R-:W-:-:S02]  /*0540*/  HFMA2 R15, -RZ, RZ, 0, 3.516674041748046875e-06 ;  /* 0x0000003bff0f7431 */ /* 0x002fc400000001ff */
[----:B------:R-:W-:Y:S01]  /*0550*/  IMAD.MOV.U32 R12, RZ, RZ, 0x38 ;  /* 0x00000038ff0c7424 */ /* 0x000fe200078e00ff */
[----:B------:R-:W-:Y:S01]  /*0560*/  MOV R13, 0x39 ;  /* 0x00000039000d7802 */ /* 0x000fe20000000f00 */
[----:B------:R-:W-:Y:S02]  /*0570*/  IMAD.MOV.U32 R14, RZ, RZ, 0x3a ;  /* 0x0000003aff0e7424 */ /* 0x000fe400078e00ff */
[----:B--2---:R-:W-:Y:S02]  /*0580*/  HFMA2 R19, -RZ, RZ, 0, 3.755092620849609375e-06 ;  /* 0x0000003fff137431 */ /* 0x004fe400000001ff */
[----:B------:R-:W-:Y:S01]  /*0590*/  IMAD.MOV.U32 R16, RZ, RZ, 0x3c ;  /* 0x0000003cff107424 */ /* 0x000fe200078e00ff */
[----:B------:R-:W-:Y:S01]  /*05a0*/  MOV R17, 0x3d ;  /* 0x0000003d00117802 */ /* 0x000fe20000000f00 */
[----:B------:R-:W-:Y:S02]  /*05b0*/  IMAD.MOV.U32 R18, RZ, RZ, 0x3e ;  /* 0x0000003eff127424 */ /* 0x000fe400078e00ff */
[----:B---3--:R-:W-:-:S02]  /*05c0*/  HFMA2 R23, -RZ, RZ, 0, 3.993511199951171875e-06 ;  /* 0x00000043ff177431 */ /* 0x008fc400000001ff */
[----:B------:R-:W-:Y:S01]  /*05d0*/  IMAD.MOV.U32 R20, RZ, RZ, 0x40 ;  /* 0x00000040ff147424 */ /* 0x000fe200078e00ff */
[----:B------:R-:W-:Y:S01]  /*05e0*/  MOV R21, 0x41 ;  /* 0x0000004100157802 */ /* 0x000fe20000000f00 */
[----:B------:R-:W-:Y:S01]  /*05f0*/  IMAD.MOV.U32 R22, RZ, RZ, 0x42 ;  /* 0x00000042ff167424 */ /* 0x000fe200078e00ff */
[----:B------:R0:W-:Y:S04]  /*0600*/  STS.128 [UR4+0xc0], R4 ;  /* 0x0000c004ff007988 */ /* 0x0001e80008000c04 */
[----:B------:R1:W-:Y:S04]  /*0610*/  STS.128 [UR4+0xd0], R8 ;  /* 0x0000d008ff007988 */ /* 0x0003e80008000c04 */
[----:B------:R2:W-:Y:S04]  /*0620*/  STS.128 [UR4+0xe0], R12 ;  /* 0x0000e00cff007988 */ /* 0x0005e80008000c04 */
[----:B------:R3:W-:Y:S01]  /*0630*/  STS.128 [UR4+0xf0], R16 ;  /* 0x0000f010ff007988 */ /* 0x0007e20008000c04 */
[----:B0-----:R-:W-:-:S02]  /*0640*/  HFMA2 R7, -RZ, RZ, 0, 4.231929779052734375e-06 ;  /* 0x00000047ff077431 */ /* 0x001fc400000001ff */
[----:B------:R-:W-:Y:S01]  /*0650*/  IMAD.MOV.U32 R4, RZ, RZ, 0x44 ;  /* 0x00000044ff047424 */ /* 0x000fe200078e00ff */
[----:B------:R0:W-:Y:S01]  /*0660*/  STS.128 [UR4+0x100], R20 ;  /* 0x00010014ff007988 */ /* 0x0001e20008000c04 */
[----:B------:R-:W-:Y:S01]  /*0670*/  MOV R5, 0x45 ;  /* 0x0000004500057802 */ /* 0x000fe20000000f00 */
[----:B-1----:R-:W-:Y:S02]  /*0680*/  HFMA2 R11, -RZ, RZ, 0, 4.470348358154296875e-06 ;  /* 0x0000004bff0b7431 */ /* 0x002fe400000001ff */
[----:B------:R-:W-:Y:S01]  /*0690*/  IMAD.MOV.U32 R6, RZ, RZ, 0x46 ;  /* 0x00000046ff067424 */ /* 0x000fe200078e00ff */
[----:B------:R-:W-:Y:S01]  /*06a0*/  MOV R9, 0x49 ;  /* 0x0000004900097802 */ /* 0x000fe20000000f00 */
[----:B------:R-:W-:Y:S02]  /*06b0*/  IMAD.MOV.U32 R8, RZ, RZ, 0x48 ;  /* 0x00000048ff087424 */ /* 0x000fe400078e00ff */
[----:B--2---:R-:W-:Y:S02]  /*06c0*/  HFMA2 R15, -RZ, RZ, 0, 4.708766937255859375e-06 ;  /* 0x0000004fff0f7431 */ /* 0x004fe400000001ff */
[----:B------:R-:W-:Y:S01]  /*06d0*/  IMAD.MOV.U32 R10, RZ, RZ, 0x4a ;  /* 0x0000004aff0a7424 */ /* 0x000fe200078e00ff */
[----:B------:R-:W-:Y:S01]  /*06e0*/  MOV R13, 0x4d ;  /* 0x0000004d000d7802 */ /* 0x000fe20000000f00 */
[----:B------:R-:W-:-:S02]  /*06f0*/  IMAD.MOV.U32 R12, RZ, RZ, 0x4c ;  /* 0x0000004cff0c7424 */ /* 0x000fc400078e00ff */
[----:B---3--:R-:W-:Y:S02]  /*0700*/  HFMA2 R19, -RZ, RZ, 0, 4.947185516357421875e-06 ;  /* 0x00000053ff137431 */ /* 0x008fe400000001ff */
[----:B------:R-:W-:Y:S01]  /*0710*/  IMAD.MOV.U32 R14, RZ, RZ, 0x4e ;  /* 0x0000004eff0e7424 */ /* 0x000fe200078e00ff */
[----:B------:R-:W-:Y:S01]  /*0720*/  MOV R17, 0x51 ;  /* 0x0000005100117802 */ /* 0x000fe20000000f00 */
[----:B------:R-:W-:Y:S02]  /*0730*/  IMAD.MOV.U32 R16, RZ, RZ, 0x50 ;  /* 0x00000050ff107424 */ /* 0x000fe400078e00ff */
[----:B0-----:R-:W-:Y:S02]  /*0740*/  HFMA2 R23, -RZ, RZ, 0, 5.185604095458984375e-06 ;  /* 0x00000057ff177431 */ /* 0x001fe400000001ff */
[----:B------:R-:W-:Y:S01]  /*0750*/  IMAD.MOV.U32 R18, RZ, RZ, 0x52 ;  /* 0x00000052ff127424 */ /* 0x000fe200078e00ff */
[----:B------:R-:W-:Y:S01]  /*0760*/  MOV R21, 0x55 ;  /* 0x0000005500157802 */ /* 0x000fe20000000f00 */
[----:B------:R-:W-:Y:S01]  /*0770*/  IMAD.MOV.U32 R20, RZ, RZ, 0x54 ;  /* 0x00000054ff147424 */ /* 0x000fe200078e00ff */
[----:B------:R0:W-:Y:S01]  /*0780*/  STS.128 [UR4+0x110], R4 ;  /* 0x00011004ff007988 */ /* 0x0001e20008000c04 */
[----:B------:R-:W-:-:S03]  /*0790*/  IMAD.MOV.U32 R22, RZ, RZ, 0x56 ;  /* 0x00000056ff167424 */ /* 0x000fc600078e00ff */
[----:B------:R1:W-:Y:S04]  /*07a0*/  STS.128 [UR4+0x120], R8 ;  /* 0x00012008ff007988 */ /* 0x0003e80008000c04 */
[----:B------:R2:W-:Y:S04]  /*07b0*/  STS.128 [UR4+0x130], R12 ;  /* 0x0001300cff007988 */ /* 0x0005e80008000c04 */
[----:B------:R3:W-:Y:S01]  /*07c0*/  STS.128 [UR4+0x140], R16 ;  /* 0x00014010ff007988 */ /* 0x0007e20008000c04 */
[----:B0-----:R-:W-:Y:S02]  /*07d0*/  HFMA2 R7, -RZ, RZ, 0, 5.424022674560546875e-06 ;  /* 0x0000005bff077431 */ /* 0x001fe400000001ff */
[----:B------:R-:W-:Y:S01]  /*07e0*/  IMAD.MOV.U32 R4, RZ, RZ, 0x58 ;  /* 0x00000058ff047424 */ /* 0x000fe200078e00ff */
[----:B------:R0:W-:Y:S01]  /*07f0*/  STS.128 [UR4+0x150], R20 ;  /* 0x00015014ff007988 */ /* 0x0001e20008000c04 */
[----:B------:R-:W-:Y:S01]  /*0800*/  MOV R5, 0x59 ;  /* 0x0000005900057802 */ /* 0x000fe20000000f00 */
[----:B-1----:R-:W-:-:S02]  /*0810*/  HFMA2 R11, -RZ, RZ, 0, 5.662441253662109375e-06 ;  /* 0x0000005fff0b7431 */ /* 0x002fc400000001ff */
[----:B------:R-:W-:Y:S01]  /*0820*/  IMAD.MOV.U32 R6, RZ, RZ, 0x5a ;  /* 0x0000005aff067424 */ /* 0x000fe200078e00ff */
[----:B------:R-:W-:Y:S01]  /*0830*/  MOV R9, 0x5d ;  /* 0x0000005d00097802 */ /* 0x000fe20000000f00 */
[----:B------:R-:W-:Y:S02]  /*0840*/  IMAD.MOV.U32 R8, RZ, RZ, 0x5c ;  /* 0x0000005cff087424 */ /* 0x000fe400078e00ff */
[----:B--2---:R-:W-:Y:S02]  /*0850*/  HFMA2 R15, -RZ, RZ, 0, 5.900859832763671875e-06 ;  /* 0x00000063ff0f7431 */ /* 0x004fe400000001ff */
[----:B------:R-:W-:Y:S01]  /*0860*/  IMAD.MOV.U32 R10, RZ, RZ, 0x5e ;  /* 0x0000005eff0a7424 */ /* 0x000fe200078e00ff */
[----:B------:R-:W-:Y:S01]  /*0870*/  MOV R13, 0x61 ;  /* 0x00000061000d7802 */ /* 0x000fe20000000f00 */
[----:B------:R-:W-:Y:S02]  /*0880*/  IMAD.MOV.U32 R12, RZ, RZ, 0x60 ;  /* 0x00000060ff0c7424 */ /* 0x000fe400078e00ff */
[----:B---3--:R-:W-:-:S02]  /*0890*/  HFMA2 R19, -RZ, RZ, 0, 6.139278411865234375e-06 ;  /* 0x00000067ff137431 */ /* 0x008fc400000001ff */
[----:B------:R-:W-:Y:S01]  /*08a0*/  IMAD.MOV.U32 R14, RZ, RZ, 0x62 ;  /* 0x00000062ff0e7424 */ /* 0x000fe200078e00ff */
[----:B------:R-:W-:Y:S01]  /*08b0*/  MOV R17, 0x65 ;  /* 0x0000006500117802 */ /* 0x000fe20000000f00 */
[----:B------:R-:W-:Y:S02]  /*08c0*/  IMAD.MOV.U32 R16, RZ, RZ, 0x64 ;  /* 0x00000064ff107424 */ /* 0x000fe400078e00ff */
[----:B0-----:R-:W-:Y:S02]  /*08d0*/  HFMA2 R23, -RZ, RZ, 0, 6.377696990966796875e-06 ;  /* 0x0000006bff177431 */ /* 0x001fe400000001ff */
        /* <DEDUP_REMOVED lines=8> */
[----:B0-----:R-:W-:Y:S02]  /*0960*/  HFMA2 R7, -RZ, RZ, 0, 6.616115570068359375e-06 ;  /* 0x0000006fff077431 */ /* 0x001fe400000001ff */
[----:B------:R-:W-:Y:S01]  /*0970*/  IMAD.MOV.U32 R4, RZ, RZ, 0x6c ;  /* 0x0000006cff047424 */ /* 0x000fe200078e00ff */
[----:B------:R0:W-:Y:S01]  /*0980*/  STS.128 [UR4+0x1a0], R20 ;  /* 0x0001a014ff007988 */ /* 0x0001e20008000c04 */
[----:B------:R-:W-:Y:S01]  /*0990*/  MOV R5, 0x6d ;  /* 0x0000006d00057802 */ /* 0x000fe20000000f00 */
[----:B-1----:R-:W-:-:S02]  /*09a0*/  HFMA2 R11, -RZ, RZ, 0, 6.854534149169921875e-06 ;  /* 0x00000073ff0b7431 */ /* 0x002fc400000001ff */
[----:B------:R-:W-:Y:S01]  /*09b0*/  IMAD.MOV.U32 R6, RZ, RZ, 0x6e ;  /* 0x0000006eff067424 */ /* 0x000fe200078e00ff */
[----:B------:R-:W-:Y:S01]  /*09c0*/  MOV R9, 0x71 ;  /* 0x0000007100097802 */ /* 0x000fe20000000f00 */
[----:B------:R-:W-:Y:S02]  /*09d0*/  IMAD.MOV.U32 R8, RZ, RZ, 0x70 ;  /* 0x00000070ff087424 */ /* 0x000fe400078e00ff */
[----:B--2---:R-:W-:Y:S02]  /*09e0*/  HFMA2 R15, -RZ, RZ, 0, 7.092952728271484375e-06 ;  /* 0x00000077ff0f7431 */ /* 0x004fe400000001ff */
[----:B------:R-:W-:Y:S01]  /*09f0*/  IMAD.MOV.U32 R10, RZ, RZ, 0x72 ;  /* 0x00000072ff0a7424 */ /* 0x000fe200078e00ff */
[----:B------:R-:W-:Y:S01]  /*0a00*/  MOV R13, 0x75 ;  /* 0x00000075000d7802 */ /* 0x000fe20000000f00 */
[----:B------:R-:W-:Y:S02]  /*0a10*/  IMAD.MOV.U32 R12, RZ, RZ, 0x74 ;  /* 0x00000074ff0c7424 */ /* 0x000fe400078e00ff */
[----:B---3--:R-:W-:-:S02]  /*0a20*/  HFMA2 R19, -RZ, RZ, 0, 7.331371307373046875e-06 ;  /* 0x0000007bff137431 */ /* 0x008fc400000001ff */
[----:B------:R-:W-:Y:S01]  /*0a30*/  IMAD.MOV.U32 R14, RZ, RZ, 0x76 ;  /* 0x00000076ff0e7424 */ /* 0x000fe200078e00ff */
[----:B------:R-:W-:Y:S01]  /*0a40*/  MOV R17, 0x79 ;  /* 0x0000007900117802 */ /* 0x000fe20000000f00 */
[----:B------:R-:W-:Y:S02]  /*0a50*/  IMAD.MOV.U32 R16, RZ, RZ, 0x78 ;  /* 0x00000078ff107424 */ /* 0x000fe400078e00ff */
[----:B0-----:R-:W-:Y:S02]  /*0a60*/  HFMA2 R23, -RZ, RZ, 0, 7.569789886474609375e-06 ;  /* 0x0000007fff177431 */ /* 0x001fe400000001ff */
[----:B------:R-:W-:Y:S01]  /*0a70*/  IMAD.MOV.U32 R18, RZ, RZ, 0x7a ;  /* 0x0000007aff127424 */ /* 0x000fe200078e00ff */
[----:B------:R-:W-:Y:S01]  /*0a80*/  MOV R21, 0x7d ;  /* 0x0000007d00157802 */ /* 0x000fe20000000f00 */
[----:B------:R-:W-:Y:S01]  /*0a90*/  IMAD.MOV.U32 R20, RZ, RZ, 0x7c ;  /* 0x0000007cff147424 */ /* 0x000fe200078e00ff */
[----:B------:R0:W-:Y:S01]  /*0aa0*/  STS.128 [UR4+0x1b0], R4 ;  /* 0x0001b004ff007988 */ /* 0x0001e20008000c04 */
[----:B------:R-:W-:-:S03]  /*0ab0*/  IMAD.MOV.U32 R22, RZ, RZ, 0x7e ;  /* 0x0000007eff167424 */ /* 0x000fc600078e00ff */
[----:B------:R0:W-:Y:S04]  /*0ac0*/  STS.128 [UR4+0x1c0], R8 ;  /* 0x0001c008ff007988 */ /* 0x0001e80008000c04 */
[----:B------:R0:W-:Y:S04]  /*0ad0*/  STS.128 [UR4+0x1d0], R12 ;  /* 0x0001d00cff007988 */ /* 0x0001e80008000c04 */
[----:B------:R0:W-:Y:S04]  /*0ae0*/  STS.128 [UR4+0x1e0], R16 ;  /* 0x0001e010ff007988 */ /* 0x0001e80008000c04 */
[----:B------:R0:W-:Y:S02]  /*0af0*/  STS.128 [UR4+0x1f0], R20 ;  /* 0x0001f014ff007988 */ /* 0x0001e40008000c04 */
.L_x_3:
[----:B------:R-:W-:Y:S05]  /*0b00*/  BSYNC.RECONVERGENT B0 ;  /* 0x0000000000007941 */ /* 0x000fea0003800200 */
.L_x_2:
[----:B------:R-:W1:Y:S08]  /*0b10*/  S2UR UR5, SR_CgaCtaId ;  /* 0x00000000000579c3 */ /* 0x000e700000008800 */
[----:B------:R-:W-:Y:S01]  /*0b20*/  BAR.SYNC.DEFER_BLOCKING 0x0 ;  /* 0x0000000000007b1d */ /* 0x000fe20000010000 */
[----:B------:R-:W-:Y:S01]  /*0b30*/  IMAD.SHL.U32 R3, R0, 0x8, RZ ;  /* 0x0000000800037824 */ /* 0x000fe200078e00ff */
[----:B0-----:R-:W-:-:S02]  /*0b40*/  SHF.R.U32.HI R4, RZ, 0x2, R0 ;  /* 0x00000002ff047819 */ /* 0x001fc40000011600 */
[----:B------:R-:W-:Y:S02]  /*0b50*/  ISETP.NE.AND P0, PT, R0, 0x1, PT ;  /* 0x000000010000780c */ /* 0x000fe40003f05270 */
[----:B------:R-:W-:Y:S01]  /*0b60*/  LOP3.LUT R3, R3, 0x78, RZ, 0xc0, !PT ;  /* 0x0000007803037812 */ /* 0x000fe200078ec0ff */
[----:B------:R-:W-:Y:S01]  /*0b70*/  UMOV UR4, 0x400 ;  /* 0x0000040000047882 */ /* 0x000fe20000000000 */
[----:B------:R-:W-:-:S04]  /*0b80*/  LOP3.LUT R4, R4, 0xffffc, RZ, 0xc0, !PT ;  /* 0x000ffffc04047812 */ /* 0x000fc800078ec0ff */
[----:B------:R-:W-:Y:S01]  /*0b90*/  IADD3 R3, PT, PT, R3, R4, RZ ;  /* 0x0000000403037210 */ /* 0x000fe20007ffe0ff */
[----:B-1----:R-:W-:-:S06]  /*0ba0*/  ULEA UR4, UR5, UR4, 0x18 ;  /* 0x0000000405047291 */ /* 0x002fcc000f8ec0ff */
[----:B------:R-:W-:-:S05]  /*0bb0*/  LEA R3, R3, UR4, 0x2 ;  /* 0x0000000403037c11 */ /* 0x000fca000f8e10ff */
[----:B------:R0:W1:Y:S01]  /*0bc0*/  LDSM.16.M88.4 R16, [R3] ;  /* 0x000000000310783b */ /* 0x0000620000000200 */
[----:B------:R-:W-:Y:S05]  /*0bd0*/  @P0 EXIT ;  /* 0x000000000000094d */ /* 0x000fea0003800000 */
[----:B------:R-:W-:Y:S01]  /*0be0*/  MOV R22, 0x0 ;  /* 0x0000000000167802 */ /* 0x000fe20000000f00 */
[----:B-1----:R1:W-:Y:S01]  /*0bf0*/  STL [R1], R16 ;  /* 0x0000001001007387 */ /* 0x0023e20000100800 */
[----:B------:R-:W2:Y:S01]  /*0c00*/  LDCU.64 UR4, c[0x4][0x8] ;  /* 0x01000100ff0477ac */ /* 0x000ea20008000a00 */
[----:B------:R-:W-:Y:S01]  /*0c10*/  IMAD.MOV.U32 R6, RZ, RZ, R24 ;  /* 0x000000ffff067224 */ /* 0x000fe200078e0018 */
[----:B------:R1:W3:Y:S01]  /*0c20*/  LDC.64 R8, c[0x4][R22] ;  /* 0x0100000016087b82 */ /* 0x0002e20000000a00 */
[----:B------:R-:W-:Y:S01]  /*0c30*/  MOV R7, R2 ;  /* 0x0000000200077202 */ /* 0x000fe20000000f00 */
[----:B--2---:R-:W-:Y:S01]  /*0c40*/  IMAD.U32 R4, RZ, RZ, UR4 ;  /* 0x00000004ff047e24 */ /* 0x004fe2000f8e00ff */
[----:B------:R-:W-:-:S07]  /*0c50*/  MOV R5, UR5 ;  /* 0x0000000500057c02 */ /* 0x000fce0008000f00 */
[----:B------:R-:W-:-:S07]  /*0c60*/  LEPC R20, `(.L_x_4) ;  /* 0x000000001014794e */ /* 0x000fce0000000000 */
[----:B01-3--:R-:W-:Y:S05]  /*0c70*/  CALL.ABS.NOINC R8 ;  /* 0x0000000008007343 */ /* 0x00bfea0003c00000 */
.L_x_4:
[----:B------:R0:W-:Y:S01]  /*0c80*/  STL [R1], R17 ;  /* 0x0000001101007387 */ /* 0x0001e20000100800 */
[----:B------:R0:W1:Y:S01]  /*0c90*/  LDC.64 R8, c[0x4][R22] ;  /* 0x0100000016087b82 */ /* 0x0000620000000a00 */
[----:B------:R-:W2:Y:S01]  /*0ca0*/  LDCU.64 UR4, c[0x4][0x8] ;  /* 0x01000100ff0477ac */ /* 0x000ea20008000a00 */
[----:B------:R-:W-:Y:S01]  /*0cb0*/  IMAD.MOV.U32 R6, RZ, RZ, R24 ;  /* 0x000000ffff067224 */ /* 0x000fe200078e0018 */
[----:B------:R-:W-:Y:S01]  /*0cc0*/  MOV R7, R2 ;  /* 0x0000000200077202 */ /* 0x000fe20000000f00 */
[----:B--2---:R-:W-:Y:S01]  /*0cd0*/  IMAD.U32 R4, RZ, RZ, UR4 ;  /* 0x00000004ff047e24 */ /* 0x004fe2000f8e00ff */
[----:B0-----:R-:W-:-:S07]  /*0ce0*/  MOV R5, UR5 ;  /* 0x0000000500057c02 */ /* 0x001fce0008000f00 */
[----:B------:R-:W-:-:S07]  /*0cf0*/  LEPC R20, `(.L_x_5) ;  /* 0x000000001014794e */ /* 0x000fce0000000000 */
[----:B-1----:R-:W-:Y:S05]  /*0d00*/  CALL.ABS.NOINC R8 ;  /* 0x0000000008007343 */ /* 0x002fea0003c00000 */
.L_x_5:
        /* <DEDUP_REMOVED lines=9> */
.L_x_6:
[----:B------:R0:W-:Y:S01]  /*0da0*/  STL [R1], R19 ;  /* 0x0000001301007387 */ /* 0x0001e20000100800 */
[----:B------:R-:W1:Y:S01]  /*0db0*/  LDC.64 R22, c[0x4][R22] ;  /* 0x0100000016167b82 */ /* 0x000e620000000a00 */
[----:B------:R-:W2:Y:S01]  /*0dc0*/  LDCU.64 UR4, c[0x4][0x8] ;  /* 0x01000100ff0477ac */ /* 0x000ea20008000a00 */
[----:B------:R-:W-:Y:S01]  /*0dd0*/  IMAD.MOV.U32 R6, RZ, RZ, R24 ;  /* 0x000000ffff067224 */ /* 0x000fe200078e0018 */
[----:B------:R-:W-:Y:S01]  /*0de0*/  MOV R7, R2 ;  /* 0x0000000200077202 */ /* 0x000fe20000000f00 */
[----:B--2---:R-:W-:Y:S01]  /*0df0*/  IMAD.U32 R4, RZ, RZ, UR4 ;  /* 0x00000004ff047e24 */ /* 0x004fe2000f8e00ff */
[----:B0-----:R-:W-:-:S07]  /*0e00*/  MOV R5, UR5 ;  /* 0x0000000500057c02 */ /* 0x001fce0008000f00 */
[----:B------:R-:W-:-:S07]  /*0e10*/  LEPC R20, `(.L_x_7) ;  /* 0x000000001014794e */ /* 0x000fce0000000000 */
[----:B-1----:R-:W-:Y:S05]  /*0e20*/  CALL.ABS.NOINC R22 ;  /* 0x0000000016007343 */ /* 0x002fea0003c00000 */
.L_x_7:
[----:B------:R-:W-:Y:S05]  /*0e30*/  EXIT ;  /* 0x000000000000794d */ /* 0x000fea0003800000 */
.L_x_8:
        /* <DEDUP_REMOVED lines=12> */
.L_x_10:


//--------------------- .nv.global.init           --------------------------
	.section	.nv.global.init,"aw",@progbits
.nv.global.init:
	.type		$str$1,@object
	.size		$str$1,($str - $str$1)
$str$1:
        /*0000*/ 	.byte	0x25, 0x75, 0x0a, 0x00
	.type		$str,@object
	.size		$str,(.L_0 - $str)
$str:
        /*0004*/ 	.byte	0x25, 0x64, 0x20, 0x0a, 0x00
.L_0:


//--------------------- .nv.shared._Z12singleMatrixv --------------------------
	.section	.nv.shared._Z12singleMatrixv,"aw",@nobits
	.sectionflags	@""
	.align	4
.nv.shared._Z12singleMatrixv:
	.zero		1152


//--------------------- .nv.shared.reserved.0     --------------------------
	.section	.nv.shared.reserved.0,"aw",@nobits
	.weak		__nv_reservedSMEM_offset_0_alias
	.size		__nv_reservedSMEM_offset_0_alias, 0, 64
	.other		__nv_reservedSMEM_offset_0_alias,@"STO_CUDA_RESERVED_SHARED STV_DEFAULT"
__nv_reservedSMEM_offset_0_alias:
	.zero		0
	.zero		64


//--------------------- .nv.shared._Z12helloFromGPUv --------------------------
	.section	.nv.shared._Z12helloFromGPUv,"aw",@nobits
	.sectionflags	@""
	.align	4
.nv.shared._Z12helloFromGPUv:
	.zero		1536


//--------------------- .nv.constant0._Z12singleMatrixv --------------------------
	.section	.nv.constant0._Z12singleMatrixv,"a",@progbits
	.sectionflags	@""
	.align	4
.nv.constant0._Z12singleMatrixv:
	.zero		896


//--------------------- .nv.constant0._Z12helloFromGPUv --------------------------
	.section	.nv.constant0._Z12helloFromGPUv,"a",@progbits
	.sectionflags	@""
	.align	4
.nv.constant0._Z12helloFromGPUv:
	.zero		896


//--------------------- SYMBOLS --------------------------

	.type		.nv.reservedSmem.offset0,@object
	.size		.nv.reservedSmem.offset0,0x4
	.type		.nv.reservedSmem.cap,@object
	.size		.nv.reservedSmem.cap,0x4
	.type		vprintf,@function
